//
// Generated by NVIDIA NVVM Compiler
//
// Compiler Build ID: CL-36424714
// Cuda compilation tools, release 13.0, V13.0.88
// Based on NVVM 20.0.0
//

.version 9.0
.target sm_100
.address_size 64

	// .globl	_Z15matrix_multiplyPiS_S_

.visible .entry _Z15matrix_multiplyPiS_S_(
	.param .u64 .ptr .align 1 _Z15matrix_multiplyPiS_S__param_0,
	.param .u64 .ptr .align 1 _Z15matrix_multiplyPiS_S__param_1,
	.param .u64 .ptr .align 1 _Z15matrix_multiplyPiS_S__param_2
)
{
	.reg .pred 	%p<5>;
	.reg .b32 	%r<69>;
	.reg .b64 	%rd<18>;

	ld.param.u64 	%rd5, [_Z15matrix_multiplyPiS_S__param_0];
	ld.param.u64 	%rd6, [_Z15matrix_multiplyPiS_S__param_1];
	ld.param.u64 	%rd7, [_Z15matrix_multiplyPiS_S__param_2];
	mov.u32 	%r9, %ntid.x;
	mov.u32 	%r10, %ctaid.x;
	mov.u32 	%r11, %tid.x;
	mad.lo.s32 	%r1, %r9, %r10, %r11;
	mov.u32 	%r12, %ntid.y;
	mov.u32 	%r13, %ctaid.y;
	mov.u32 	%r14, %tid.y;
	mad.lo.s32 	%r2, %r12, %r13, %r14;
	setp.gt.u32 	%p1, %r2, 4095;
	setp.gt.s32 	%p2, %r1, 2047;
	or.pred  	%p3, %p1, %p2;
	@%p3 bra 	$L__BB0_4;
	shl.b32 	%r16, %r2, 13;
	mul.wide.u32 	%rd8, %r16, 4;
	cvta.to.global.u64 	%rd9, %rd5;
	add.s64 	%rd10, %rd8, %rd9;
	add.s64 	%rd17, %rd10, 32;
	cvta.to.global.u64 	%rd11, %rd6;
	add.s64 	%rd2, %rd11, 65536;
	mov.b32 	%r67, 0;
	mov.u32 	%r66, %r1;
	mov.u32 	%r68, %r67;
$L__BB0_2:
	mul.wide.s32 	%rd12, %r66, 4;
	add.s64 	%rd13, %rd2, %rd12;
	ld.global.u32 	%r17, [%rd17+-32];
	ld.global.u32 	%r18, [%rd13+-65536];
	mad.lo.s32 	%r19, %r18, %r17, %r68;
	ld.global.u32 	%r20, [%rd17+-28];
	ld.global.u32 	%r21, [%rd13+-57344];
	mad.lo.s32 	%r22, %r21, %r20, %r19;
	ld.global.u32 	%r23, [%rd17+-24];
	ld.global.u32 	%r24, [%rd13+-49152];
	mad.lo.s32 	%r25, %r24, %r23, %r22;
	ld.global.u32 	%r26, [%rd17+-20];
	ld.global.u32 	%r27, [%rd13+-40960];
	mad.lo.s32 	%r28, %r27, %r26, %r25;
	ld.global.u32 	%r29, [%rd17+-16];
	ld.global.u32 	%r30, [%rd13+-32768];
	mad.lo.s32 	%r31, %r30, %r29, %r28;
	ld.global.u32 	%r32, [%rd17+-12];
	ld.global.u32 	%r33, [%rd13+-24576];
	mad.lo.s32 	%r34, %r33, %r32, %r31;
	ld.global.u32 	%r35, [%rd17+-8];
	ld.global.u32 	%r36, [%rd13+-16384];
	mad.lo.s32 	%r37, %r36, %r35, %r34;
	ld.global.u32 	%r38, [%rd17+-4];
	ld.global.u32 	%r39, [%rd13+-8192];
	mad.lo.s32 	%r40, %r39, %r38, %r37;
	ld.global.u32 	%r41, [%rd17];
	ld.global.u32 	%r42, [%rd13];
	mad.lo.s32 	%r43, %r42, %r41, %r40;
	ld.global.u32 	%r44, [%rd17+4];
	ld.global.u32 	%r45, [%rd13+8192];
	mad.lo.s32 	%r46, %r45, %r44, %r43;
	ld.global.u32 	%r47, [%rd17+8];
	ld.global.u32 	%r48, [%rd13+16384];
	mad.lo.s32 	%r49, %r48, %r47, %r46;
	ld.global.u32 	%r50, [%rd17+12];
	ld.global.u32 	%r51, [%rd13+24576];
	mad.lo.s32 	%r52, %r51, %r50, %r49;
	ld.global.u32 	%r53, [%rd17+16];
	ld.global.u32 	%r54, [%rd13+32768];
	mad.lo.s32 	%r55, %r54, %r53, %r52;
	ld.global.u32 	%r56, [%rd17+20];
	ld.global.u32 	%r57, [%rd13+40960];
	mad.lo.s32 	%r58, %r57, %r56, %r55;
	ld.global.u32 	%r59, [%rd17+24];
	ld.global.u32 	%r60, [%rd13+49152];
	mad.lo.s32 	%r61, %r60, %r59, %r58;
	ld.global.u32 	%r62, [%rd17+28];
	ld.global.u32 	%r63, [%rd13+57344];
	mad.lo.s32 	%r68, %r63, %r62, %r61;
	add.s32 	%r67, %r67, 16;
	add.s64 	%rd17, %rd17, 64;
	add.s32 	%r66, %r66, 32768;
	setp.ne.s32 	%p4, %r67, 8192;
	@%p4 bra 	$L__BB0_2;
	shl.b32 	%r64, %r2, 11;
	add.s32 	%r65, %r64, %r1;
	cvta.to.global.u64 	%rd14, %rd7;
	mul.wide.s32 	%rd15, %r65, 4;
	add.s64 	%rd16, %rd14, %rd15;
	st.global.u32 	[%rd16], %r68;
$L__BB0_4:
	ret;

}


// ===== COMPILED SASS (sm_100) =====

	.target	sm_100

	.elftype	@"ET_EXEC"


//--------------------- .note.nv.tkinfo           --------------------------
	.section	.note.nv.tkinfo,"",@"SHT_NOTE"
	.sectionflags	@"SHF_NOTE_NV_TKINFO"
	.tkinfo
        /*0018*/ 	.word	0x00000002
        /*0030*/ 	.string	""
        /*0030*/ 	.string	"ptxas"
        /*0030*/ 	.string	"Cuda compilation tools, release 13.0, V13.0.88"
        /*0030*/ 	.string	"Build cuda_13.0.r13.0/compiler.36424714_0"
        /*0030*/ 	.string	"-arch sm_100 -m 64 "



//--------------------- .note.nv.cuinfo           --------------------------
	.section	.note.nv.cuinfo,"",@"SHT_NOTE"
	.sectionflags	@"SHF_NOTE_NV_CUINFO"
        /*0018*/ 	.short	0x0002
        /*001a*/ 	.short	0x0064
        /*001c*/ 	.short	0x0082
	.zero		2


//--------------------- .nv.info                  --------------------------
	.section	.nv.info,"",@"SHT_CUDA_INFO"
	.align	4


	//----- nvinfo : EIATTR_REGCOUNT
	.align		4
        /*0000*/ 	.byte	0x04, 0x2f
        /*0002*/ 	.short	(.L_1 - .L_0)
	.align		4
.L_0:
        /*0004*/ 	.word	index@(_Z15matrix_multiplyPiS_S_)
        /*0008*/ 	.word	0x0000001f


	//----- nvinfo : EIATTR_FRAME_SIZE
	.align		4
.L_1:
        /*000c*/ 	.byte	0x04, 0x11
        /*000e*/ 	.short	(.L_3 - .L_2)
	.align		4
.L_2:
        /*0010*/ 	.word	index@(_Z15matrix_multiplyPiS_S_)
        /*0014*/ 	.word	0x00000000


	//----- nvinfo : EIATTR_MIN_STACK_SIZE
	.align		4
.L_3:
        /*0018*/ 	.byte	0x04, 0x12
        /*001a*/ 	.short	(.L_5 - .L_4)
	.align		4
.L_4:
        /*001c*/ 	.word	index@(_Z15matrix_multiplyPiS_S_)
        /*0020*/ 	.word	0x00000000
.L_5:


//--------------------- .nv.compat                --------------------------
	.section	.nv.compat,"",@"SHT_CUDA_COMPAT_INFO"
	.align	4
        /*0000*/ 	.byte	0x02, 0x09, 0x00, 0x00, 0x02, 0x02, 0x01, 0x00, 0x02, 0x05, 0x05, 0x00, 0x03, 0x07, 0x01, 0x01
        /*0010*/ 	.byte	0x02, 0x03, 0x00, 0x00, 0x02, 0x06, 0x01, 0x00, 0x04, 0x0b, 0x08, 0x00, 0x09, 0x00, 0x00, 0x00
        /*0020*/ 	.byte	0x00, 0x00, 0x00, 0x00


//--------------------- .nv.info._Z15matrix_multiplyPiS_S_ --------------------------
	.section	.nv.info._Z15matrix_multiplyPiS_S_,"",@"SHT_CUDA_INFO"
	.sectionflags	@""
	.align	4


	//----- nvinfo : EIATTR_CUDA_API_VERSION
	.align		4
        /*0000*/ 	.byte	0x04, 0x37
        /*0002*/ 	.short	(.L_7 - .L_6)
.L_6:
        /*0004*/ 	.word	0x00000082


	//----- nvinfo : EIATTR_KPARAM_INFO
	.align		4
.L_7:
        /*0008*/ 	.byte	0x04, 0x17
        /*000a*/ 	.short	(.L_9 - .L_8)
.L_8:
        /*000c*/ 	.word	0x00000000
        /*0010*/ 	.short	0x0002
        /*0012*/ 	.short	0x0010
        /*0014*/ 	.byte	0x00, 0xf5, 0x21, 0x00


	//----- nvinfo : EIATTR_KPARAM_INFO
	.align		4
.L_9:
        /*0018*/ 	.byte	0x04, 0x17
        /*001a*/ 	.short	(.L_11 - .L_10)
.L_10:
        /*001c*/ 	.word	0x00000000
        /*0020*/ 	.short	0x0001
        /*0022*/ 	.short	0x0008
        /*0024*/ 	.byte	0x00, 0xf5, 0x21, 0x00


	//----- nvinfo : EIATTR_KPARAM_INFO
	.align		4
.L_11:
        /*0028*/ 	.byte	0x04, 0x17
        /*002a*/ 	.short	(.L_13 - .L_12)
.L_12:
        /*002c*/ 	.word	0x00000000
        /*0030*/ 	.short	0x0000
        /*0032*/ 	.short	0x0000
        /*0034*/ 	.byte	0x00, 0xf5, 0x21, 0x00


	//----- nvinfo : EIATTR_SPARSE_MMA_MASK
	.align		4
.L_13:
        /*0038*/ 	.byte	0x03, 0x50
        /*003a*/ 	.short	0x0000


	//----- nvinfo : EIATTR_MAXREG_COUNT
	.align		4
        /*003c*/ 	.byte	0x03, 0x1b
        /*003e*/ 	.short	0x00ff


	//----- nvinfo : EIATTR_MERCURY_ISA_VERSION
	.align		4
        /*0040*/ 	.byte	0x03, 0x5f
        /*0042*/ 	.short	0x0101


	//----- nvinfo : EIATTR_VRC_CTA_INIT_COUNT
	.align		4
        /*0044*/ 	.byte	0x02, 0x4a
	.zero		1
	.zero		1


	//----- nvinfo : EIATTR_EXIT_INSTR_OFFSETS
	.align		4
        /*0048*/ 	.byte	0x04, 0x1c
        /*004a*/ 	.short	(.L_15 - .L_14)


	//   ....[0]....
.L_14:
        /*004c*/ 	.word	0x000000b0


	//   ....[1]....
        /*0050*/ 	.word	0x00000550


	//----- nvinfo : EIATTR_CBANK_PARAM_SIZE
	.align		4
.L_15:
        /*0054*/ 	.byte	0x03, 0x19
        /*0056*/ 	.short	0x0018


	//----- nvinfo : EIATTR_PARAM_CBANK
	.align		4
        /*0058*/ 	.byte	0x04, 0x0a
        /*005a*/ 	.short	(.L_17 - .L_16)
	.align		4
.L_16:
        /*005c*/ 	.word	index@(.nv.constant0._Z15matrix_multiplyPiS_S_)
        /*0060*/ 	.short	0x0380
        /*0062*/ 	.short	0x0018


	//----- nvinfo : EIATTR_SW_WAR
	.align		4
.L_17:
        /*0064*/ 	.byte	0x04, 0x36
        /*0066*/ 	.short	(.L_19 - .L_18)
.L_18:
        /*0068*/ 	.word	0x00000008
.L_19:


//--------------------- .nv.callgraph             --------------------------
	.section	.nv.callgraph,"",@"SHT_CUDA_CALLGRAPH"
	.align	4
	.sectionentsize	8
	.align		4
        /*0000*/ 	.word	0x00000000
	.align		4
        /*0004*/ 	.word	0xffffffff
	.align		4
        /*0008*/ 	.word	0x00000000
	.align		4
        /*000c*/ 	.word	0xfffffffe
	.align		4
        /*0010*/ 	.word	0x00000000
	.align		4
        /*0014*/ 	.word	0xfffffffd
	.align		4
        /*0018*/ 	.word	0x00000000
	.align		4
        /*001c*/ 	.word	0xfffffffc


//--------------------- .text._Z15matrix_multiplyPiS_S_ --------------------------
	.section	.text._Z15matrix_multiplyPiS_S_,"ax",@progbits
	.align	128
        .global         _Z15matrix_multiplyPiS_S_
        .type           _Z15matrix_multiplyPiS_S_,@function
        .size           _Z15matrix_multiplyPiS_S_,(.L_x_2 - _Z15matrix_multiplyPiS_S_)
        .other          _Z15matrix_multiplyPiS_S_,@"STO_CUDA_ENTRY STV_DEFAULT"
_Z15matrix_multiplyPiS_S_:
.text._Z15matrix_multiplyPiS_S_:
[----:B------:R-:W-:Y:S01]  /*0000*/  LDC R1, c[0x0][0x37c] ;  /* 0x0000df00ff017b82 */ /* 0x000fe20000000800 */
[----:B------:R-:W0:Y:S01]  /*0010*/  S2R R0, SR_CTAID.X ;  /* 0x0000000000007919 */ /* 0x000e220000002500 */
[----:B------:R-:W0:Y:S01]  /*0020*/  LDCU UR4, c[0x0][0x360] ;  /* 0x00006c00ff0477ac */ /* 0x000e220008000800 */
[----:B------:R-:W0:Y:S01]  /*0030*/  S2R R3, SR_TID.X ;  /* 0x0000000000037919 */ /* 0x000e220000002100 */
[----:B------:R-:W1:Y:S01]  /*0040*/  LDCU UR5, c[0x0][0x364] ;  /* 0x00006c80ff0577ac */ /* 0x000e620008000800 */
[----:B------:R-:W1:Y:S01]  /*0050*/  S2R R7, SR_CTAID.Y ;  /* 0x0000000000077919 */ /* 0x000e620000002600 */
[----:B------:R-:W1:Y:S01]  /*0060*/  S2R R2, SR_TID.Y ;  /* 0x0000000000027919 */ /* 0x000e620000002200 */
[----:B0-----:R-:W-:-:S05]  /*0070*/  IMAD R0, R0, UR4, R3 ;  /* 0x0000000400007c24 */ /* 0x001fca000f8e0203 */
[----:B------:R-:W-:Y:S01]  /*0080*/  ISETP.GT.AND P0, PT, R0, 0x7ff, PT ;  /* 0x000007ff0000780c */ /* 0x000fe20003f04270 */
[----:B-1----:R-:W-:-:S05]  /*0090*/  IMAD R7, R7, UR5, R2 ;  /* 0x0000000507077c24 */ /* 0x002fca000f8e0202 */
[----:B------:R-:W-:-:S13]  /*00a0*/  ISETP.GT.U32.OR P0, PT, R7, 0xfff, P0 ;  /* 0x00000fff0700780c */ /* 0x000fda0000704470 */
[----:B------:R-:W-:Y:S05]  /*00b0*/  @P0 EXIT ;  /* 0x000000000000094d */ /* 0x000fea0003800000 */
[----:B------:R-:W0:Y:S01]  /*00c0*/  LDC.64 R2, c[0x0][0x380] ;  /* 0x0000e000ff027b82 */ /* 0x000e220000000a00 */
[----:B------:R-:W1:Y:S01]  /*00d0*/  LDCU.64 UR6, c[0x0][0x388] ;  /* 0x00007100ff0677ac */ /* 0x000e620008000a00 */
[----:B------:R-:W-:Y:S01]  /*00e0*/  SHF.L.U32 R5, R7, 0xd, RZ ;  /* 0x0000000d07057819 */ /* 0x000fe200000006ff */
[----:B------:R-:W-:Y:S01]  /*00f0*/  HFMA2 R14, -RZ, RZ, 0, 0 ;  /* 0x00000000ff0e7431 */ /* 0x000fe200000001ff */
[----:B------:R-:W-:Y:S01]  /*0100*/  MOV R6, R0 ;  /* 0x0000000000067202 */ /* 0x000fe20000000f00 */
[----:B------:R-:W2:Y:S01]  /*0110*/  LDCU.64 UR8, c[0x0][0x358] ;  /* 0x00006b00ff0877ac */ /* 0x000ea20008000a00 */
[----:B------:R-:W-:Y:S01]  /*0120*/  UMOV UR4, URZ ;  /* 0x000000ff00047c82 */ /* 0x000fe20008000000 */
[----:B-1----:R-:W-:-:S04]  /*0130*/  UIADD3 UR5, UP0, UPT, UR6, 0x10000, URZ ;  /* 0x0001000006057890 */ /* 0x002fc8000ff1e0ff */
[----:B------:R-:W-:Y:S01]  /*0140*/  UIADD3.X UR6, UPT, UPT, URZ, UR7, URZ, UP0, !UPT ;  /* 0x00000007ff067290 */ /* 0x000fe200087fe4ff */
[----:B0-----:R-:W-:-:S03]  /*0150*/  IMAD.WIDE.U32 R2, R5, 0x4, R2 ;  /* 0x0000000405027825 */ /* 0x001fc600078e0002 */
[----:B------:R-:W-:-:S04]  /*0160*/  IADD3 R4, P0, PT, R2, 0x20, RZ ;  /* 0x0000002002047810 */ /* 0x000fc80007f1e0ff */
[----:B--2---:R-:W-:-:S09]  /*0170*/  IADD3.X R5, PT, PT, RZ, R3, RZ, P0, !PT ;  /* 0x00000003ff057210 */ /* 0x004fd200007fe4ff */
.L_x_0:
[----:B------:R-:W-:Y:S01]  /*0180*/  MOV R2, UR5 ;  /* 0x0000000500027c02 */ /* 0x000fe20008000f00 */
[----:B------:R-:W2:Y:S01]  /*0190*/  LDG.E R15, desc[UR8][R4.64+-0x20] ;  /* 0xffffe008040f7981 */ /* 0x000ea2000c1e1900 */
[----:B------:R-:W-:-:S03]  /*01a0*/  MOV R3, UR6 ;  /* 0x0000000600037c02 */ /* 0x000fc60008000f00 */
[----:B------:R-:W3:Y:S01]  /*01b0*/  LDG.E R24, desc[UR8][R4.64+-0x1c] ;  /* 0xffffe40804187981 */ /* 0x000ee2000c1e1900 */
[----:B------:R-:W-:-:S03]  /*01c0*/  IMAD.WIDE R2, R6, 0x4, R2 ;  /* 0x0000000406027825 */ /* 0x000fc600078e0202 */
[----:B------:R-:W4:Y:S04]  /*01d0*/  LDG.E R19, desc[UR8][R4.64+-0x18] ;  /* 0xffffe80804137981 */ /* 0x000f28000c1e1900 */
[----:B------:R-:W2:Y:S04]  /*01e0*/  LDG.E R16, desc[UR8][R2.64+-0x10000] ;  /* 0xff00000802107981 */ /* 0x000ea8000c1e1900 */
[----:B------:R-:W3:Y:S04]  /*01f0*/  LDG.E R25, desc[UR8][R2.64+-0xe000] ;  /* 0xff20000802197981 */ /* 0x000ee8000c1e1900 */
[----:B------:R-:W4:Y:S04]  /*0200*/  LDG.E R18, desc[UR8][R2.64+-0xc000] ;  /* 0xff40000802127981 */ /* 0x000f28000c1e1900 */
[----:B------:R-:W5:Y:S04]  /*0210*/  LDG.E R20, desc[UR8][R4.64+-0x14] ;  /* 0xffffec0804147981 */ /* 0x000f68000c1e1900 */
        /* <DEDUP_REMOVED lines=11> */
[----:B------:R-:W5:Y:S01]  /*02d0*/  LDG.E R26, desc[UR8][R4.64+0x1c] ;  /* 0x00001c08041a7981 */ /* 0x000f62000c1e1900 */
[----:B--2---:R-:W-:-:S03]  /*02e0*/  IMAD R15, R15, R16, R14 ;  /* 0x000000100f0f7224 */ /* 0x004fc600078e020e */
[----:B------:R-:W2:Y:S01]  /*02f0*/  LDG.E R16, desc[UR8][R4.64] ;  /* 0x0000000804107981 */ /* 0x000ea2000c1e1900 */
[----:B---3--:R-:W-:-:S03]  /*0300*/  IMAD R24, R24, R25, R15 ;  /* 0x0000001918187224 */ /* 0x008fc600078e020f */
[----:B------:R-:W3:Y:S01]  /*0310*/  LDG.E R14, desc[UR8][R4.64+0x4] ;  /* 0x00000408040e7981 */ /* 0x000ee2000c1e1900 */
[----:B----4-:R-:W-:-:S03]  /*0320*/  IMAD R24, R19, R18, R24 ;  /* 0x0000001213187224 */ /* 0x010fc600078e0218 */
[----:B------:R-:W3:Y:S04]  /*0330*/  LDG.E R15, desc[UR8][R2.64+0x2000] ;  /* 0x00200008020f7981 */ /* 0x000ee8000c1e1900 */
[----:B------:R-:W4:Y:S01]  /*0340*/  LDG.E R18, desc[UR8][R4.64+0x8] ;  /* 0x0000080804127981 */ /* 0x000f22000c1e1900 */
[----:B-----5:R-:W-:-:S03]  /*0350*/  IMAD R24, R20, R21, R24 ;  /* 0x0000001514187224 */ /* 0x020fc600078e0218 */
[----:B------:R-:W4:Y:S04]  /*0360*/  LDG.E R19, desc[UR8][R2.64+0x4000] ;  /* 0x0040000802137981 */ /* 0x000f28000c1e1900 */
[----:B------:R-:W5:Y:S01]  /*0370*/  LDG.E R20, desc[UR8][R4.64+0xc] ;  /* 0x00000c0804147981 */ /* 0x000f62000c1e1900 */
[----:B------:R-:W-:-:S03]  /*0380*/  IMAD R24, R22, R23, R24 ;  /* 0x0000001716187224 */ /* 0x000fc600078e0218 */
[----:B------:R-:W5:Y:S04]  /*0390*/  LDG.E R21, desc[UR8][R2.64+0x6000] ;  /* 0x0060000802157981 */ /* 0x000f68000c1e1900 */
[----:B------:R-:W5:Y:S04]  /*03a0*/  LDG.E R22, desc[UR8][R4.64+0x10] ;  /* 0x0000100804167981 */ /* 0x000f68000c1e1900 */
[----:B------:R-:W5:Y:S01]  /*03b0*/  LDG.E R23, desc[UR8][R2.64+0x8000] ;  /* 0x0080000802177981 */ /* 0x000f62000c1e1900 */
[----:B------:R-:W-:-:S03]  /*03c0*/  IMAD R28, R12, R13, R24 ;  /* 0x0000000d0c1c7224 */ /* 0x000fc600078e0218 */
[----:B------:R-:W5:Y:S04]  /*03d0*/  LDG.E R24, desc[UR8][R4.64+0x14] ;  /* 0x0000140804187981 */ /* 0x000f68000c1e1900 */
[----:B------:R-:W5:Y:S04]  /*03e0*/  LDG.E R25, desc[UR8][R2.64+0xa000] ;  /* 0x00a0000802197981 */ /* 0x000f68000c1e1900 */
[----:B------:R0:W5:Y:S04]  /*03f0*/  LDG.E R13, desc[UR8][R4.64+0x18] ;  /* 0x00001808040d7981 */ /* 0x000168000c1e1900 */
[----:B------:R-:W5:Y:S01]  /*0400*/  LDG.E R12, desc[UR8][R2.64+0xc000] ;  /* 0x00c00008020c7981 */ /* 0x000f62000c1e1900 */
[----:B------:R-:W-:-:S04]  /*0410*/  IMAD R8, R9, R8, R28 ;  /* 0x0000000809087224 */ /* 0x000fc800078e021c */
[----:B------:R-:W-:Y:S01]  /*0420*/  IMAD R8, R10, R11, R8 ;  /* 0x0000000b0a087224 */ /* 0x000fe200078e0208 */
[----:B------:R-:W-:-:S04]  /*0430*/  UIADD3 UR4, UPT, UPT, UR4, 0x10, URZ ;  /* 0x0000001004047890 */ /* 0x000fc8000fffe0ff */
[----:B------:R-:W-:Y:S01]  /*0440*/  UISETP.NE.AND UP0, UPT, UR4, 0x2000, UPT ;  /* 0x000020000400788c */ /* 0x000fe2000bf05270 */
[----:B0-----:R-:W-:Y:S02]  /*0450*/  IADD3 R4, P0, PT, R4, 0x40, RZ ;  /* 0x0000004004047810 */ /* 0x001fe40007f1e0ff */
[----:B------:R-:W-:Y:S02]  /*0460*/  IADD3 R6, PT, PT, R6, 0x8000, RZ ;  /* 0x0000800006067810 */ /* 0x000fe40007ffe0ff */
[----:B------:R-:W-:Y:S01]  /*0470*/  IADD3.X R5, PT, PT, RZ, R5, RZ, P0, !PT ;  /* 0x00000005ff057210 */ /* 0x000fe200007fe4ff */
[----:B--2---:R-:W-:-:S04]  /*0480*/  IMAD R8, R16, R17, R8 ;  /* 0x0000001110087224 */ /* 0x004fc800078e0208 */
[----:B---3--:R-:W-:-:S04]  /*0490*/  IMAD R8, R14, R15, R8 ;  /* 0x0000000f0e087224 */ /* 0x008fc800078e0208 */
[----:B----4-:R-:W-:-:S04]  /*04a0*/  IMAD R8, R18, R19, R8 ;  /* 0x0000001312087224 */ /* 0x010fc800078e0208 */
[----:B-----5:R-:W-:-:S04]  /*04b0*/  IMAD R8, R20, R21, R8 ;  /* 0x0000001514087224 */ /* 0x020fc800078e0208 */
[----:B------:R-:W-:-:S04]  /*04c0*/  IMAD R8, R22, R23, R8 ;  /* 0x0000001716087224 */ /* 0x000fc800078e0208 */
[----:B------:R-:W-:-:S04]  /*04d0*/  IMAD R8, R24, R25, R8 ;  /* 0x0000001918087224 */ /* 0x000fc800078e0208 */
[----:B------:R-:W-:-:S04]  /*04e0*/  IMAD R8, R13, R12, R8 ;  /* 0x0000000c0d087224 */ /* 0x000fc800078e0208 */
[----:B------:R-:W-:Y:S01]  /*04f0*/  IMAD R14, R26, R27, R8 ;  /* 0x0000001b1a0e7224 */ /* 0x000fe200078e0208 */
[----:B------:R-:W-:Y:S06]  /*0500*/  BRA.U UP0, `(.L_x_0) ;  /* 0xfffffffd001c7547 */ /* 0x000fec000b83ffff */
[----:B------:R-:W0:Y:S01]  /*0510*/  LDC.64 R2, c[0x0][0x390] ;  /* 0x0000e400ff027b82 */ /* 0x000e220000000a00 */
[----:B------:R-:W-:-:S05]  /*0520*/  LEA R7, R7, R0, 0xb ;  /* 0x0000000007077211 */ /* 0x000fca00078e58ff */
[----:B0-----:R-:W-:-:S05]  /*0530*/  IMAD.WIDE R2, R7, 0x4, R2 ;  /* 0x0000000407027825 */ /* 0x001fca00078e0202 */
[----:B------:R-:W-:Y:S01]  /*0540*/  STG.E desc[UR8][R2.64], R14 ;  /* 0x0000000e02007986 */ /* 0x000fe2000c101908 */
[----:B------:R-:W-:Y:S05]  /*0550*/  EXIT ;  /* 0x000000000000794d */ /* 0x000fea0003800000 */
.L_x_1:
[----:B------:R-:W-:-:S00]  /*0560*/  BRA `(.L_x_1) ;  /* 0xfffffffc00fc7947 */ /* 0x000fc0000383ffff */
[----:B------:R-:W-:-:S00]  /*0570*/  NOP ;  /* 0x0000000000007918 */ /* 0x000fc00000000000 */
        /* <DEDUP_REMOVED lines=8> */
.L_x_2:


//--------------------- .nv.shared.reserved.0     --------------------------
	.section	.nv.shared.reserved.0,"aw",@nobits
	.weak		__nv_reservedSMEM_offset_0_alias
	.size		__nv_reservedSMEM_offset_0_alias, 0, 64
	.other		__nv_reservedSMEM_offset_0_alias,@"STO_CUDA_RESERVED_SHARED STV_DEFAULT"
__nv_reservedSMEM_offset_0_alias:
	.zero		0
	.zero		64


//--------------------- .nv.constant0._Z15matrix_multiplyPiS_S_ --------------------------
	.section	.nv.constant0._Z15matrix_multiplyPiS_S_,"a",@progbits
	.sectionflags	@""
	.align	4
.nv.constant0._Z15matrix_multiplyPiS_S_:
	.zero		920


//--------------------- SYMBOLS --------------------------

	.type		.nv.reservedSmem.offset0,@object
	.size		.nv.reservedSmem.offset0,0x4
